	.headerflags	@"EF_CUDA_TEXMODE_UNIFIED EF_CUDA_64BIT_ADDRESS EF_CUDA_ACCELERATORS EF_CUDA_SM90 EF_CUDA_VIRTUAL_SM(EF_CUDA_SM90)"
	.elftype	@"ET_EXEC"


//--------------------- .nv.info                  --------------------------
	.section	.nv.info,"",@"SHT_CUDA_INFO"
	.align	4


	//----- nvinfo : EIATTR_REGCOUNT
	.align		4
        /*0000*/ 	.byte	0x04, 0x2f
        /*0002*/ 	.short	(.L_1 - .L_0)
	.align		4
.L_0:
        /*0004*/ 	.word	index@(triton_poi_fused_leaky_relu_leaky_relu_backward_15)
        /*0008*/ 	.word	0x0000000a


	//----- nvinfo : EIATTR_MIN_STACK_SIZE
	.align		4
.L_1:
        /*000c*/ 	.byte	0x04, 0x12
        /*000e*/ 	.short	(.L_3 - .L_2)
	.align		4
.L_2:
        /*0010*/ 	.word	index@(triton_poi_fused_leaky_relu_leaky_relu_backward_15)
        /*0014*/ 	.word	0x00000000


	//----- nvinfo : EIATTR_FRAME_SIZE
	.align		4
.L_3:
        /*0018*/ 	.byte	0x04, 0x11
        /*001a*/ 	.short	(.L_5 - .L_4)
	.align		4
.L_4:
        /*001c*/ 	.word	index@(triton_poi_fused_leaky_relu_leaky_relu_backward_15)
        /*0020*/ 	.word	0x00000000


	//----- nvinfo : EIATTR_MIN_STACK_SIZE
	.align		4
.L_5:
        /*0024*/ 	.byte	0x04, 0x12
        /*0026*/ 	.short	(.L_7 - .L_6)
	.align		4
.L_6:
        /*0028*/ 	.word	index@(triton_poi_fused_leaky_relu_leaky_relu_backward_15)
        /*002c*/ 	.word	0x00000000
.L_7:


//--------------------- .nv.info.triton_poi_fused_leaky_relu_leaky_relu_backward_15 --------------------------
	.section	.nv.info.triton_poi_fused_leaky_relu_leaky_relu_backward_15,"",@"SHT_CUDA_INFO"
	.sectionflags	@""
	.align	4


	//----- nvinfo : EIATTR_CUDA_API_VERSION
	.align		4
        /*0000*/ 	.byte	0x04, 0x37
        /*0002*/ 	.short	(.L_9 - .L_8)
.L_8:
        /*0004*/ 	.word	0x0000007c


	//----- nvinfo : EIATTR_KPARAM_INFO
	.align		4
.L_9:
        /*0008*/ 	.byte	0x04, 0x17
        /*000a*/ 	.short	(.L_11 - .L_10)
.L_10:
        /*000c*/ 	.word	0x00000000
        /*0010*/ 	.short	0x0002
        /*0012*/ 	.short	0x0010
        /*0014*/ 	.byte	0x00, 0xf0, 0x11, 0x00


	//----- nvinfo : EIATTR_KPARAM_INFO
	.align		4
.L_11:
        /*0018*/ 	.byte	0x04, 0x17
        /*001a*/ 	.short	(.L_13 - .L_12)
.L_12:
        /*001c*/ 	.word	0x00000000
        /*0020*/ 	.short	0x0001
        /*0022*/ 	.short	0x0008
        /*0024*/ 	.byte	0x00, 0xf4, 0x21, 0x00


	//----- nvinfo : EIATTR_KPARAM_INFO
	.align		4
.L_13:
        /*0028*/ 	.byte	0x04, 0x17
        /*002a*/ 	.short	(.L_15 - .L_14)
.L_14:
        /*002c*/ 	.word	0x00000000
        /*0030*/ 	.short	0x0000
        /*0032*/ 	.short	0x0000
        /*0034*/ 	.byte	0x00, 0xf4, 0x21, 0x00


	//----- nvinfo : EIATTR_SPARSE_MMA_MASK
	.align		4
.L_15:
        /*0038*/ 	.byte	0x03, 0x50
        /*003a*/ 	.short	0x0000


	//----- nvinfo : EIATTR_MAXREG_COUNT
	.align		4
        /*003c*/ 	.byte	0x03, 0x1b
        /*003e*/ 	.short	0x00ff


	//----- nvinfo : EIATTR_EXIT_INSTR_OFFSETS
	.align		4
        /*0040*/ 	.byte	0x04, 0x1c
        /*0042*/ 	.short	(.L_17 - .L_16)


	//   ....[0]....
.L_16:
        /*0044*/ 	.word	0x00000180


	//   ....[1]....
        /*0048*/ 	.word	0x000001a0


	//----- nvinfo : EIATTR_REQNTID
	.align		4
.L_17:
        /*004c*/ 	.byte	0x04, 0x10
        /*004e*/ 	.short	(.L_19 - .L_18)
.L_18:
        /*0050*/ 	.word	0x00000080
        /*0054*/ 	.word	0x00000001
        /*0058*/ 	.word	0x00000001


	//----- nvinfo : EIATTR_CBANK_PARAM_SIZE
	.align		4
.L_19:
        /*005c*/ 	.byte	0x03, 0x19
        /*005e*/ 	.short	0x0014


	//----- nvinfo : EIATTR_PARAM_CBANK
	.align		4
        /*0060*/ 	.byte	0x04, 0x0a
        /*0062*/ 	.short	(.L_21 - .L_20)
	.align		4
.L_20:
        /*0064*/ 	.word	index@(.nv.constant0.triton_poi_fused_leaky_relu_leaky_relu_backward_15)
        /*0068*/ 	.short	0x0210
        /*006a*/ 	.short	0x0014


	//----- nvinfo : EIATTR_SW_WAR
	.align		4
.L_21:
        /*006c*/ 	.byte	0x04, 0x36
        /*006e*/ 	.short	(.L_23 - .L_22)
.L_22:
        /*0070*/ 	.word	0x00000008
.L_23:


//--------------------- .nv.callgraph             --------------------------
	.section	.nv.callgraph,"",@"SHT_CUDA_CALLGRAPH"
	.align	4
	.sectionentsize	8
	.align		4
        /*0000*/ 	.word	0x00000000
	.align		4
        /*0004*/ 	.word	0xffffffff
	.align		4
        /*0008*/ 	.word	0x00000000
	.align		4
        /*000c*/ 	.word	0xfffffffe
	.align		4
        /*0010*/ 	.word	0x00000000
	.align		4
        /*0014*/ 	.word	0xfffffffd
	.align		4
        /*0018*/ 	.word	0x00000000
	.align		4
        /*001c*/ 	.word	0xfffffffc


//--------------------- .text.triton_poi_fused_leaky_relu_leaky_relu_backward_15 --------------------------
	.section	.text.triton_poi_fused_leaky_relu_leaky_relu_backward_15,"ax",@progbits
	.align	128
        .global         triton_poi_fused_leaky_relu_leaky_relu_backward_15
        .type           triton_poi_fused_leaky_relu_leaky_relu_backward_15,@function
        .size           triton_poi_fused_leaky_relu_leaky_relu_backward_15,(.L_x_1 - triton_poi_fused_leaky_relu_leaky_relu_backward_15)
        .other          triton_poi_fused_leaky_relu_leaky_relu_backward_15,@"STO_CUDA_ENTRY STV_DEFAULT"
triton_poi_fused_leaky_relu_leaky_relu_backward_15:
.text.triton_poi_fused_leaky_relu_leaky_relu_backward_15:
[----:B------:R-:W0:Y:S02]  /*0000*/  LDC R1, c[0x0][0x28] ;  /* 0x00000a00ff017b82 */ /* 0x000e240000000800 */
[----:B------:R-:W1:Y:S01]  /*0010*/  S2R R0, SR_TID.X ;  /* 0x0000000000007919 */ /* 0x000e620000002100 */
[----:B------:R-:W2:Y:S01]  /*0020*/  LDC.64 R2, c[0x0][0x210] ;  /* 0x00008400ff027b82 */ /* 0x000ea20000000a00 */
[----:B------:R-:W-:Y:S01]  /*0030*/  CS2R R6, SRZ ;  /* 0x0000000000067805 */ /* 0x000fe2000001ff00 */
[----:B------:R-:W-:Y:S01]  /*0040*/  ULDC.64 UR4, c[0x0][0x208] ;  /* 0x0000820000047ab9 */ /* 0x000fe20000000a00 */
[----:B------:R-:W3:Y:S01]  /*0050*/  S2R R5, SR_CTAID.X ;  /* 0x0000000000057919 */ /* 0x000ee20000002500 */
[----:B------:R-:W-:Y:S01]  /*0060*/  ULDC.64 UR6, c[0x0][0x218] ;  /* 0x0000860000067ab9 */ /* 0x000fe20000000a00 */
[----:B-1----:R-:W-:-:S05]  /*0070*/  IMAD.SHL.U32 R0, R0, 0x2, RZ ;  /* 0x0000000200007824 */ /* 0x002fca00078e00ff */
[----:B------:R-:W-:-:S05]  /*0080*/  LOP3.LUT R0, R0, 0xfe, RZ, 0xc0, !PT ;  /* 0x000000fe00007812 */ /* 0x000fca00078ec0ff */
[----:B---3--:R-:W-:-:S04]  /*0090*/  IMAD R5, R5, 0x100, R0 ;  /* 0x0000010005057824 */ /* 0x008fc800078e0200 */
[C---:B--2---:R-:W-:Y:S01]  /*00a0*/  IMAD.WIDE R2, R5.reuse, 0x4, R2 ;  /* 0x0000000405027825 */ /* 0x044fe200078e0202 */
[----:B------:R-:W-:-:S13]  /*00b0*/  ISETP.GE.AND P0, PT, R5, 0x400, PT ;  /* 0x000004000500780c */ /* 0x000fda0003f06270 */
[----:B------:R-:W2:Y:S01]  /*00c0*/  @!P0 LDG.E.64 R6, desc[UR4][R2.64] ;  /* 0x0000000402068981 */ /* 0x000ea2000c1e1b00 */
[----:B------:R-:W-:-:S04]  /*00d0*/  IADD3 R4, P3, R5, UR6, RZ ;  /* 0x0000000605047c10 */ /* 0x000fc8000ff7e0ff */
[----:B------:R-:W-:Y:S02]  /*00e0*/  LEA.HI.X.SX32 R5, R5, UR7, 0x1, P3 ;  /* 0x0000000705057c11 */ /* 0x000fe400098f0eff */
[----:B--2---:R-:W-:Y:S02]  /*00f0*/  FSETP.GT.AND P2, PT, R6, RZ, PT ;  /* 0x000000ff0600720b */ /* 0x004fe40003f44000 */
[----:B------:R-:W-:-:S11]  /*0100*/  FSETP.GT.AND P1, PT, R7, RZ, PT ;  /* 0x000000ff0700720b */ /* 0x000fd60003f24000 */
[----:B------:R-:W-:Y:S02]  /*0110*/  @!P2 FMUL R6, R6, 0.20000000298023223877 ;  /* 0x3e4ccccd0606a820 */ /* 0x000fe40000400000 */
[----:B------:R-:W-:-:S03]  /*0120*/  @!P1 FMUL R7, R7, 0.20000000298023223877 ;  /* 0x3e4ccccd07079820 */ /* 0x000fc60000400000 */
[----:B------:R-:W-:Y:S02]  /*0130*/  FSETP.GT.AND P2, PT, R6, RZ, PT ;  /* 0x000000ff0600720b */ /* 0x000fe40003f44000 */
[----:B------:R-:W-:Y:S02]  /*0140*/  FSETP.GT.AND P1, PT, R7, RZ, PT ;  /* 0x000000ff0700720b */ /* 0x000fe40003f24000 */
[----:B------:R-:W-:Y:S02]  /*0150*/  SEL R0, RZ, 0x1, !P2 ;  /* 0x00000001ff007807 */ /* 0x000fe40005000000 */
[----:B------:R-:W-:-:S05]  /*0160*/  SEL R7, RZ, 0x100, !P1 ;  /* 0x00000100ff077807 */ /* 0x000fca0004800000 */
[----:B------:R-:W-:Y:S01]  /*0170*/  IMAD.IADD R7, R0, 0x1, R7 ;  /* 0x0000000100077824 */ /* 0x000fe200078e0207 */
[----:B------:R-:W-:Y:S06]  /*0180*/  @P0 EXIT ;  /* 0x000000000000094d */ /* 0x000fec0003800000 */
[----:B------:R-:W-:Y:S01]  /*0190*/  STG.E.U16 desc[UR4][R4.64], R7 ;  /* 0x0000000704007986 */ /* 0x000fe2000c101504 */
[----:B------:R-:W-:Y:S05]  /*01a0*/  EXIT ;  /* 0x000000000000794d */ /* 0x000fea0003800000 */
.L_x_0:
[----:B------:R-:W-:-:S00]  /*01b0*/  BRA `(.L_x_0) ;  /* 0xfffffffc00fc7947 */ /* 0x000fc0000383ffff */
[----:B------:R-:W-:-:S00]  /*01c0*/  NOP ;  /* 0x0000000000007918 */ /* 0x000fc00000000000 */
        /* <DEDUP_REMOVED lines=11> */
.L_x_1:


//--------------------- .nv.constant0.triton_poi_fused_leaky_relu_leaky_relu_backward_15 --------------------------
	.section	.nv.constant0.triton_poi_fused_leaky_relu_leaky_relu_backward_15,"a",@progbits
	.sectionflags	@""
	.align	4
.nv.constant0.triton_poi_fused_leaky_relu_leaky_relu_backward_15:
	.zero		548
